//
// Generated by NVIDIA NVVM Compiler
//
// Compiler Build ID: CL-36424714
// Cuda compilation tools, release 13.0, V13.0.88
// Based on NVVM 20.0.0
//

.version 9.0
.target sm_100
.address_size 64

	// .globl	_ZN3cub18CUB_300001_SM_10006detail11EmptyKernelIvEEvv
.global .align 1 .b8 _ZN34_INTERNAL_8b5f6a3e_4_k_cu_0ec602dd4cuda3std3__45__cpo5beginE[1];
.global .align 1 .b8 _ZN34_INTERNAL_8b5f6a3e_4_k_cu_0ec602dd4cuda3std3__45__cpo3endE[1];
.global .align 1 .b8 _ZN34_INTERNAL_8b5f6a3e_4_k_cu_0ec602dd4cuda3std3__45__cpo6cbeginE[1];
.global .align 1 .b8 _ZN34_INTERNAL_8b5f6a3e_4_k_cu_0ec602dd4cuda3std3__45__cpo4cendE[1];
.global .align 1 .b8 _ZN34_INTERNAL_8b5f6a3e_4_k_cu_0ec602dd4cuda3std3__45__cpo6rbeginE[1];
.global .align 1 .b8 _ZN34_INTERNAL_8b5f6a3e_4_k_cu_0ec602dd4cuda3std3__45__cpo4rendE[1];
.global .align 1 .b8 _ZN34_INTERNAL_8b5f6a3e_4_k_cu_0ec602dd4cuda3std3__45__cpo7crbeginE[1];
.global .align 1 .b8 _ZN34_INTERNAL_8b5f6a3e_4_k_cu_0ec602dd4cuda3std3__45__cpo5crendE[1];
.global .align 1 .b8 _ZN34_INTERNAL_8b5f6a3e_4_k_cu_0ec602dd4cuda3std3__436_GLOBAL__N__8b5f6a3e_4_k_cu_0ec602dd6ignoreE[1];
.global .align 1 .b8 _ZN34_INTERNAL_8b5f6a3e_4_k_cu_0ec602dd4cuda3std3__419piecewise_constructE[1];
.global .align 1 .b8 _ZN34_INTERNAL_8b5f6a3e_4_k_cu_0ec602dd4cuda3std3__48in_placeE[1];
.global .align 1 .b8 _ZN34_INTERNAL_8b5f6a3e_4_k_cu_0ec602dd4cuda3std3__420unreachable_sentinelE[1];
.global .align 1 .b8 _ZN34_INTERNAL_8b5f6a3e_4_k_cu_0ec602dd4cuda3std3__47nulloptE[1];
.global .align 1 .b8 _ZN34_INTERNAL_8b5f6a3e_4_k_cu_0ec602dd4cuda3std3__48unexpectE[1];
.global .align 1 .b8 _ZN34_INTERNAL_8b5f6a3e_4_k_cu_0ec602dd4cuda3std6ranges3__45__cpo4swapE[1];
.global .align 1 .b8 _ZN34_INTERNAL_8b5f6a3e_4_k_cu_0ec602dd4cuda3std6ranges3__45__cpo9iter_moveE[1];
.global .align 1 .b8 _ZN34_INTERNAL_8b5f6a3e_4_k_cu_0ec602dd4cuda3std6ranges3__45__cpo5beginE[1];
.global .align 1 .b8 _ZN34_INTERNAL_8b5f6a3e_4_k_cu_0ec602dd4cuda3std6ranges3__45__cpo3endE[1];
.global .align 1 .b8 _ZN34_INTERNAL_8b5f6a3e_4_k_cu_0ec602dd4cuda3std6ranges3__45__cpo6cbeginE[1];
.global .align 1 .b8 _ZN34_INTERNAL_8b5f6a3e_4_k_cu_0ec602dd4cuda3std6ranges3__45__cpo4cendE[1];
.global .align 1 .b8 _ZN34_INTERNAL_8b5f6a3e_4_k_cu_0ec602dd4cuda3std6ranges3__45__cpo7advanceE[1];
.global .align 1 .b8 _ZN34_INTERNAL_8b5f6a3e_4_k_cu_0ec602dd4cuda3std6ranges3__45__cpo9iter_swapE[1];
.global .align 1 .b8 _ZN34_INTERNAL_8b5f6a3e_4_k_cu_0ec602dd4cuda3std6ranges3__45__cpo4nextE[1];
.global .align 1 .b8 _ZN34_INTERNAL_8b5f6a3e_4_k_cu_0ec602dd4cuda3std6ranges3__45__cpo4prevE[1];
.global .align 1 .b8 _ZN34_INTERNAL_8b5f6a3e_4_k_cu_0ec602dd4cuda3std6ranges3__45__cpo4dataE[1];
.global .align 1 .b8 _ZN34_INTERNAL_8b5f6a3e_4_k_cu_0ec602dd4cuda3std6ranges3__45__cpo5cdataE[1];
.global .align 1 .b8 _ZN34_INTERNAL_8b5f6a3e_4_k_cu_0ec602dd4cuda3std6ranges3__45__cpo4sizeE[1];
.global .align 1 .b8 _ZN34_INTERNAL_8b5f6a3e_4_k_cu_0ec602dd4cuda3std6ranges3__45__cpo5ssizeE[1];
.global .align 1 .b8 _ZN34_INTERNAL_8b5f6a3e_4_k_cu_0ec602dd4cuda3std6ranges3__45__cpo8distanceE[1];
.global .align 1 .b8 _ZN34_INTERNAL_8b5f6a3e_4_k_cu_0ec602dd6thrust24THRUST_300001_SM_1000_NS8cuda_cub3parE[1];
.global .align 1 .b8 _ZN34_INTERNAL_8b5f6a3e_4_k_cu_0ec602dd6thrust24THRUST_300001_SM_1000_NS8cuda_cub10par_nosyncE[1];
.global .align 1 .b8 _ZN34_INTERNAL_8b5f6a3e_4_k_cu_0ec602dd6thrust24THRUST_300001_SM_1000_NS6system6detail10sequential3seqE[1];
.global .align 1 .b8 _ZN34_INTERNAL_8b5f6a3e_4_k_cu_0ec602dd6thrust24THRUST_300001_SM_1000_NS6system3cpp3parE[1];
.global .align 1 .b8 _ZN34_INTERNAL_8b5f6a3e_4_k_cu_0ec602dd6thrust24THRUST_300001_SM_1000_NS12placeholders2_1E[1];
.global .align 1 .b8 _ZN34_INTERNAL_8b5f6a3e_4_k_cu_0ec602dd6thrust24THRUST_300001_SM_1000_NS12placeholders2_2E[1];
.global .align 1 .b8 _ZN34_INTERNAL_8b5f6a3e_4_k_cu_0ec602dd6thrust24THRUST_300001_SM_1000_NS12placeholders2_3E[1];
.global .align 1 .b8 _ZN34_INTERNAL_8b5f6a3e_4_k_cu_0ec602dd6thrust24THRUST_300001_SM_1000_NS12placeholders2_4E[1];
.global .align 1 .b8 _ZN34_INTERNAL_8b5f6a3e_4_k_cu_0ec602dd6thrust24THRUST_300001_SM_1000_NS12placeholders2_5E[1];
.global .align 1 .b8 _ZN34_INTERNAL_8b5f6a3e_4_k_cu_0ec602dd6thrust24THRUST_300001_SM_1000_NS12placeholders2_6E[1];
.global .align 1 .b8 _ZN34_INTERNAL_8b5f6a3e_4_k_cu_0ec602dd6thrust24THRUST_300001_SM_1000_NS12placeholders2_7E[1];
.global .align 1 .b8 _ZN34_INTERNAL_8b5f6a3e_4_k_cu_0ec602dd6thrust24THRUST_300001_SM_1000_NS12placeholders2_8E[1];
.global .align 1 .b8 _ZN34_INTERNAL_8b5f6a3e_4_k_cu_0ec602dd6thrust24THRUST_300001_SM_1000_NS12placeholders2_9E[1];
.global .align 1 .b8 _ZN34_INTERNAL_8b5f6a3e_4_k_cu_0ec602dd6thrust24THRUST_300001_SM_1000_NS12placeholders3_10E[1];
.global .align 1 .b8 _ZN34_INTERNAL_8b5f6a3e_4_k_cu_0ec602dd6thrust24THRUST_300001_SM_1000_NS3seqE[1];
.global .align 1 .b8 _ZN34_INTERNAL_8b5f6a3e_4_k_cu_0ec602dd6thrust24THRUST_300001_SM_1000_NS6deviceE[1];

.visible .entry _ZN3cub18CUB_300001_SM_10006detail11EmptyKernelIvEEvv()
{


	ret;

}
	// .globl	_ZN7GDBSCAN6pop_vaEPKfS1_Pmfm
.visible .entry _ZN7GDBSCAN6pop_vaEPKfS1_Pmfm(
	.param .u64 .ptr .align 1 _ZN7GDBSCAN6pop_vaEPKfS1_Pmfm_param_0,
	.param .u64 .ptr .align 1 _ZN7GDBSCAN6pop_vaEPKfS1_Pmfm_param_1,
	.param .u64 .ptr .align 1 _ZN7GDBSCAN6pop_vaEPKfS1_Pmfm_param_2,
	.param .f32 _ZN7GDBSCAN6pop_vaEPKfS1_Pmfm_param_3,
	.param .u64 _ZN7GDBSCAN6pop_vaEPKfS1_Pmfm_param_4
)
{
	.reg .pred 	%p<5>;
	.reg .b32 	%r<10>;
	.reg .b32 	%f<10>;
	.reg .b64 	%rd<28>;

	ld.param.u64 	%rd14, [_ZN7GDBSCAN6pop_vaEPKfS1_Pmfm_param_0];
	ld.param.u64 	%rd15, [_ZN7GDBSCAN6pop_vaEPKfS1_Pmfm_param_1];
	ld.param.u64 	%rd12, [_ZN7GDBSCAN6pop_vaEPKfS1_Pmfm_param_2];
	ld.param.f32 	%f1, [_ZN7GDBSCAN6pop_vaEPKfS1_Pmfm_param_3];
	ld.param.u64 	%rd13, [_ZN7GDBSCAN6pop_vaEPKfS1_Pmfm_param_4];
	cvta.to.global.u64 	%rd1, %rd15;
	cvta.to.global.u64 	%rd2, %rd14;
	mov.u32 	%r3, %tid.x;
	mov.u32 	%r4, %ctaid.x;
	mov.u32 	%r5, %ntid.x;
	mad.lo.s32 	%r6, %r4, %r5, %r3;
	cvt.u64.u32 	%rd3, %r6;
	setp.le.u64 	%p1, %rd13, %rd3;
	@%p1 bra 	$L__BB1_6;
	shl.b64 	%rd17, %rd3, 2;
	add.s64 	%rd4, %rd2, %rd17;
	add.s64 	%rd5, %rd1, %rd17;
	mov.b32 	%r9, 0;
	mov.b64 	%rd25, 0;
	cvt.u32.u64 	%r8, %rd3;
	mov.u64 	%rd26, %rd25;
$L__BB1_2:
	setp.eq.s32 	%p2, %r8, %r9;
	mov.b64 	%rd27, 0;
	@%p2 bra 	$L__BB1_4;
	shl.b64 	%rd19, %rd25, 2;
	add.s64 	%rd20, %rd2, %rd19;
	add.s64 	%rd21, %rd1, %rd19;
	ld.global.f32 	%f2, [%rd4];
	ld.global.f32 	%f3, [%rd20];
	sub.f32 	%f4, %f2, %f3;
	ld.global.f32 	%f5, [%rd5];
	ld.global.f32 	%f6, [%rd21];
	sub.f32 	%f7, %f5, %f6;
	mul.f32 	%f8, %f7, %f7;
	fma.rn.f32 	%f9, %f4, %f4, %f8;
	setp.le.f32 	%p3, %f9, %f1;
	selp.u64 	%rd27, 1, 0, %p3;
$L__BB1_4:
	add.s64 	%rd26, %rd27, %rd26;
	add.s32 	%r9, %r9, 1;
	cvt.u64.u32 	%rd25, %r9;
	setp.gt.u64 	%p4, %rd13, %rd25;
	@%p4 bra 	$L__BB1_2;
	cvta.to.global.u64 	%rd22, %rd12;
	shl.b64 	%rd23, %rd3, 3;
	add.s64 	%rd24, %rd22, %rd23;
	st.global.u64 	[%rd24], %rd26;
$L__BB1_6:
	ret;

}


// ===== COMPILED SASS (sm_100) =====

	.target	sm_100

	.elftype	@"ET_EXEC"


//--------------------- .note.nv.tkinfo           --------------------------
	.section	.note.nv.tkinfo,"",@"SHT_NOTE"
	.sectionflags	@"SHF_NOTE_NV_TKINFO"
	.tkinfo
        /*0018*/ 	.word	0x00000002
        /*0030*/ 	.string	""
        /*0030*/ 	.string	"ptxas"
        /*0030*/ 	.string	"Cuda compilation tools, release 13.0, V13.0.88"
        /*0030*/ 	.string	"Build cuda_13.0.r13.0/compiler.36424714_0"
        /*0030*/ 	.string	"-arch sm_100 -m 64 "



//--------------------- .note.nv.cuinfo           --------------------------
	.section	.note.nv.cuinfo,"",@"SHT_NOTE"
	.sectionflags	@"SHF_NOTE_NV_CUINFO"
        /*0018*/ 	.short	0x0002
        /*001a*/ 	.short	0x0064
        /*001c*/ 	.short	0x0082
	.zero		2


//--------------------- .nv.info                  --------------------------
	.section	.nv.info,"",@"SHT_CUDA_INFO"
	.align	4


	//----- nvinfo : EIATTR_REGCOUNT
	.align		4
        /*0000*/ 	.byte	0x04, 0x2f
        /*0002*/ 	.short	(.L_46 - .L_45)
	.align		4
.L_45:
        /*0004*/ 	.word	index@(_ZN3cub18CUB_300001_SM_10006detail11EmptyKernelIvEEvv)
        /*0008*/ 	.word	0x00000004


	//----- nvinfo : EIATTR_FRAME_SIZE
	.align		4
.L_46:
        /*000c*/ 	.byte	0x04, 0x11
        /*000e*/ 	.short	(.L_48 - .L_47)
	.align		4
.L_47:
        /*0010*/ 	.word	index@(_ZN3cub18CUB_300001_SM_10006detail11EmptyKernelIvEEvv)
        /*0014*/ 	.word	0x00000000


	//----- nvinfo : EIATTR_REGCOUNT
	.align		4
.L_48:
        /*0018*/ 	.byte	0x04, 0x2f
        /*001a*/ 	.short	(.L_50 - .L_49)
	.align		4
.L_49:
        /*001c*/ 	.word	index@(_ZN7GDBSCAN6pop_vaEPKfS1_Pmfm)
        /*0020*/ 	.word	0x00000010


	//----- nvinfo : EIATTR_FRAME_SIZE
	.align		4
.L_50:
        /*0024*/ 	.byte	0x04, 0x11
        /*0026*/ 	.short	(.L_52 - .L_51)
	.align		4
.L_51:
        /*0028*/ 	.word	index@(_ZN7GDBSCAN6pop_vaEPKfS1_Pmfm)
        /*002c*/ 	.word	0x00000000


	//----- nvinfo : EIATTR_MIN_STACK_SIZE
	.align		4
.L_52:
        /*0030*/ 	.byte	0x04, 0x12
        /*0032*/ 	.short	(.L_54 - .L_53)
	.align		4
.L_53:
        /*0034*/ 	.word	index@(_ZN7GDBSCAN6pop_vaEPKfS1_Pmfm)
        /*0038*/ 	.word	0x00000000


	//----- nvinfo : EIATTR_MIN_STACK_SIZE
	.align		4
.L_54:
        /*003c*/ 	.byte	0x04, 0x12
        /*003e*/ 	.short	(.L_56 - .L_55)
	.align		4
.L_55:
        /*0040*/ 	.word	index@(_ZN3cub18CUB_300001_SM_10006detail11EmptyKernelIvEEvv)
        /*0044*/ 	.word	0x00000000
.L_56:


//--------------------- .nv.compat                --------------------------
	.section	.nv.compat,"",@"SHT_CUDA_COMPAT_INFO"
	.align	4
        /*0000*/ 	.byte	0x02, 0x09, 0x00, 0x00, 0x02, 0x02, 0x01, 0x00, 0x02, 0x05, 0x05, 0x00, 0x03, 0x07, 0x01, 0x01
        /*0010*/ 	.byte	0x02, 0x03, 0x00, 0x00, 0x02, 0x06, 0x01, 0x00, 0x04, 0x0b, 0x08, 0x00, 0x09, 0x00, 0x00, 0x00
        /*0020*/ 	.byte	0x00, 0x00, 0x00, 0x00


//--------------------- .nv.info._ZN7GDBSCAN6pop_vaEPKfS1_Pmfm --------------------------
	.section	.nv.info._ZN7GDBSCAN6pop_vaEPKfS1_Pmfm,"",@"SHT_CUDA_INFO"
	.sectionflags	@""
	.align	4


	//----- nvinfo : EIATTR_CUDA_API_VERSION
	.align		4
        /*0000*/ 	.byte	0x04, 0x37
        /*0002*/ 	.short	(.L_58 - .L_57)
.L_57:
        /*0004*/ 	.word	0x00000082


	//----- nvinfo : EIATTR_KPARAM_INFO
	.align		4
.L_58:
        /*0008*/ 	.byte	0x04, 0x17
        /*000a*/ 	.short	(.L_60 - .L_59)
.L_59:
        /*000c*/ 	.word	0x00000000
        /*0010*/ 	.short	0x0004
        /*0012*/ 	.short	0x0020
        /*0014*/ 	.byte	0x00, 0xf0, 0x21, 0x00


	//----- nvinfo : EIATTR_KPARAM_INFO
	.align		4
.L_60:
        /*0018*/ 	.byte	0x04, 0x17
        /*001a*/ 	.short	(.L_62 - .L_61)
.L_61:
        /*001c*/ 	.word	0x00000000
        /*0020*/ 	.short	0x0003
        /*0022*/ 	.short	0x0018
        /*0024*/ 	.byte	0x00, 0xf0, 0x11, 0x00


	//----- nvinfo : EIATTR_KPARAM_INFO
	.align		4
.L_62:
        /*0028*/ 	.byte	0x04, 0x17
        /*002a*/ 	.short	(.L_64 - .L_63)
.L_63:
        /*002c*/ 	.word	0x00000000
        /*0030*/ 	.short	0x0002
        /*0032*/ 	.short	0x0010
        /*0034*/ 	.byte	0x00, 0xf5, 0x21, 0x00


	//----- nvinfo : EIATTR_KPARAM_INFO
	.align		4
.L_64:
        /*0038*/ 	.byte	0x04, 0x17
        /*003a*/ 	.short	(.L_66 - .L_65)
.L_65:
        /*003c*/ 	.word	0x00000000
        /*0040*/ 	.short	0x0001
        /*0042*/ 	.short	0x0008
        /*0044*/ 	.byte	0x00, 0xf5, 0x21, 0x00


	//----- nvinfo : EIATTR_KPARAM_INFO
	.align		4
.L_66:
        /*0048*/ 	.byte	0x04, 0x17
        /*004a*/ 	.short	(.L_68 - .L_67)
.L_67:
        /*004c*/ 	.word	0x00000000
        /*0050*/ 	.short	0x0000
        /*0052*/ 	.short	0x0000
        /*0054*/ 	.byte	0x00, 0xf5, 0x21, 0x00


	//----- nvinfo : EIATTR_SPARSE_MMA_MASK
	.align		4
.L_68:
        /*0058*/ 	.byte	0x03, 0x50
        /*005a*/ 	.short	0x0000


	//----- nvinfo : EIATTR_MAXREG_COUNT
	.align		4
        /*005c*/ 	.byte	0x03, 0x1b
        /*005e*/ 	.short	0x00ff


	//----- nvinfo : EIATTR_MERCURY_ISA_VERSION
	.align		4
        /*0060*/ 	.byte	0x03, 0x5f
        /*0062*/ 	.short	0x0101


	//----- nvinfo : EIATTR_VRC_CTA_INIT_COUNT
	.align		4
        /*0064*/ 	.byte	0x02, 0x4a
	.zero		1
	.zero		1


	//----- nvinfo : EIATTR_EXIT_INSTR_OFFSETS
	.align		4
        /*0068*/ 	.byte	0x04, 0x1c
        /*006a*/ 	.short	(.L_70 - .L_69)


	//   ....[0]....
.L_69:
        /*006c*/ 	.word	0x00000080


	//   ....[1]....
        /*0070*/ 	.word	0x000003f0


	//----- nvinfo : EIATTR_CRS_STACK_SIZE
	.align		4
.L_70:
        /*0074*/ 	.byte	0x04, 0x1e
        /*0076*/ 	.short	(.L_72 - .L_71)
.L_71:
        /*0078*/ 	.word	0x00000000


	//----- nvinfo : EIATTR_CBANK_PARAM_SIZE
	.align		4
.L_72:
        /*007c*/ 	.byte	0x03, 0x19
        /*007e*/ 	.short	0x0028


	//----- nvinfo : EIATTR_PARAM_CBANK
	.align		4
        /*0080*/ 	.byte	0x04, 0x0a
        /*0082*/ 	.short	(.L_74 - .L_73)
	.align		4
.L_73:
        /*0084*/ 	.word	index@(.nv.constant0._ZN7GDBSCAN6pop_vaEPKfS1_Pmfm)
        /*0088*/ 	.short	0x0380
        /*008a*/ 	.short	0x0028


	//----- nvinfo : EIATTR_SW_WAR
	.align		4
.L_74:
        /*008c*/ 	.byte	0x04, 0x36
        /*008e*/ 	.short	(.L_76 - .L_75)
.L_75:
        /*0090*/ 	.word	0x00000008
.L_76:


//--------------------- .nv.info._ZN3cub18CUB_300001_SM_10006detail11EmptyKernelIvEEvv --------------------------
	.section	.nv.info._ZN3cub18CUB_300001_SM_10006detail11EmptyKernelIvEEvv,"",@"SHT_CUDA_INFO"
	.sectionflags	@""
	.align	4


	//----- nvinfo : EIATTR_CUDA_API_VERSION
	.align		4
        /*0000*/ 	.byte	0x04, 0x37
        /*0002*/ 	.short	(.L_78 - .L_77)
.L_77:
        /*0004*/ 	.word	0x00000082


	//----- nvinfo : EIATTR_SPARSE_MMA_MASK
	.align		4
.L_78:
        /*0008*/ 	.byte	0x03, 0x50
        /*000a*/ 	.short	0x0000


	//----- nvinfo : EIATTR_MAXREG_COUNT
	.align		4
        /*000c*/ 	.byte	0x03, 0x1b
        /*000e*/ 	.short	0x00ff


	//----- nvinfo : EIATTR_MERCURY_ISA_VERSION
	.align		4
        /*0010*/ 	.byte	0x03, 0x5f
        /*0012*/ 	.short	0x0101


	//----- nvinfo : EIATTR_VRC_CTA_INIT_COUNT
	.align		4
        /*0014*/ 	.byte	0x02, 0x4a
	.zero		1
	.zero		1


	//----- nvinfo : EIATTR_EXIT_INSTR_OFFSETS
	.align		4
        /*0018*/ 	.byte	0x04, 0x1c
        /*001a*/ 	.short	(.L_80 - .L_79)


	//   ....[0]....
.L_79:
        /*001c*/ 	.word	0x00000010


	//----- nvinfo : EIATTR_SW_WAR
	.align		4
.L_80:
        /*0020*/ 	.byte	0x04, 0x36
        /*0022*/ 	.short	(.L_82 - .L_81)
.L_81:
        /*0024*/ 	.word	0x00000008
.L_82:


//--------------------- .nv.callgraph             --------------------------
	.section	.nv.callgraph,"",@"SHT_CUDA_CALLGRAPH"
	.align	4
	.sectionentsize	8
	.align		4
        /*0000*/ 	.word	0x00000000
	.align		4
        /*0004*/ 	.word	0xffffffff
	.align		4
        /*0008*/ 	.word	0x00000000
	.align		4
        /*000c*/ 	.word	0xfffffffe
	.align		4
        /*0010*/ 	.word	0x00000000
	.align		4
        /*0014*/ 	.word	0xfffffffd
	.align		4
        /*0018*/ 	.word	0x00000000
	.align		4
        /*001c*/ 	.word	0xfffffffc


//--------------------- .nv.constant4             --------------------------
	.section	.nv.constant4,"a",@progbits
	.align	8
	.align		8
.nv.constant4:
        /*0000*/ 	.dword	_ZN34_INTERNAL_8b5f6a3e_4_k_cu_0ec602dd4cuda3std3__45__cpo5beginE
	.align		8
        /*0008*/ 	.dword	_ZN34_INTERNAL_8b5f6a3e_4_k_cu_0ec602dd4cuda3std3__45__cpo3endE
	.align		8
        /*0010*/ 	.dword	_ZN34_INTERNAL_8b5f6a3e_4_k_cu_0ec602dd4cuda3std3__45__cpo6cbeginE
	.align		8
        /*0018*/ 	.dword	_ZN34_INTERNAL_8b5f6a3e_4_k_cu_0ec602dd4cuda3std3__45__cpo4cendE
	.align		8
        /*0020*/ 	.dword	_ZN34_INTERNAL_8b5f6a3e_4_k_cu_0ec602dd4cuda3std3__45__cpo6rbeginE
	.align		8
        /*0028*/ 	.dword	_ZN34_INTERNAL_8b5f6a3e_4_k_cu_0ec602dd4cuda3std3__45__cpo4rendE
	.align		8
        /*0030*/ 	.dword	_ZN34_INTERNAL_8b5f6a3e_4_k_cu_0ec602dd4cuda3std3__45__cpo7crbeginE
	.align		8
        /*0038*/ 	.dword	_ZN34_INTERNAL_8b5f6a3e_4_k_cu_0ec602dd4cuda3std3__45__cpo5crendE
	.align		8
        /*0040*/ 	.dword	_ZN34_INTERNAL_8b5f6a3e_4_k_cu_0ec602dd4cuda3std3__436_GLOBAL__N__8b5f6a3e_4_k_cu_0ec602dd6ignoreE
	.align		8
        /*0048*/ 	.dword	_ZN34_INTERNAL_8b5f6a3e_4_k_cu_0ec602dd4cuda3std3__419piecewise_constructE
	.align		8
        /*0050*/ 	.dword	_ZN34_INTERNAL_8b5f6a3e_4_k_cu_0ec602dd4cuda3std3__48in_placeE
	.align		8
        /*0058*/ 	.dword	_ZN34_INTERNAL_8b5f6a3e_4_k_cu_0ec602dd4cuda3std3__420unreachable_sentinelE
	.align		8
        /*0060*/ 	.dword	_ZN34_INTERNAL_8b5f6a3e_4_k_cu_0ec602dd4cuda3std3__47nulloptE
	.align		8
        /*0068*/ 	.dword	_ZN34_INTERNAL_8b5f6a3e_4_k_cu_0ec602dd4cuda3std3__48unexpectE
	.align		8
        /*0070*/ 	.dword	_ZN34_INTERNAL_8b5f6a3e_4_k_cu_0ec602dd4cuda3std6ranges3__45__cpo4swapE
	.align		8
        /*0078*/ 	.dword	_ZN34_INTERNAL_8b5f6a3e_4_k_cu_0ec602dd4cuda3std6ranges3__45__cpo9iter_moveE
	.align		8
        /*0080*/ 	.dword	_ZN34_INTERNAL_8b5f6a3e_4_k_cu_0ec602dd4cuda3std6ranges3__45__cpo5beginE
	.align		8
        /*0088*/ 	.dword	_ZN34_INTERNAL_8b5f6a3e_4_k_cu_0ec602dd4cuda3std6ranges3__45__cpo3endE
	.align		8
        /*0090*/ 	.dword	_ZN34_INTERNAL_8b5f6a3e_4_k_cu_0ec602dd4cuda3std6ranges3__45__cpo6cbeginE
	.align		8
        /*0098*/ 	.dword	_ZN34_INTERNAL_8b5f6a3e_4_k_cu_0ec602dd4cuda3std6ranges3__45__cpo4cendE
	.align		8
        /*00a0*/ 	.dword	_ZN34_INTERNAL_8b5f6a3e_4_k_cu_0ec602dd4cuda3std6ranges3__45__cpo7advanceE
	.align		8
        /*00a8*/ 	.dword	_ZN34_INTERNAL_8b5f6a3e_4_k_cu_0ec602dd4cuda3std6ranges3__45__cpo9iter_swapE
	.align		8
        /*00b0*/ 	.dword	_ZN34_INTERNAL_8b5f6a3e_4_k_cu_0ec602dd4cuda3std6ranges3__45__cpo4nextE
	.align		8
        /*00b8*/ 	.dword	_ZN34_INTERNAL_8b5f6a3e_4_k_cu_0ec602dd4cuda3std6ranges3__45__cpo4prevE
	.align		8
        /*00c0*/ 	.dword	_ZN34_INTERNAL_8b5f6a3e_4_k_cu_0ec602dd4cuda3std6ranges3__45__cpo4dataE
	.align		8
        /*00c8*/ 	.dword	_ZN34_INTERNAL_8b5f6a3e_4_k_cu_0ec602dd4cuda3std6ranges3__45__cpo5cdataE
	.align		8
        /*00d0*/ 	.dword	_ZN34_INTERNAL_8b5f6a3e_4_k_cu_0ec602dd4cuda3std6ranges3__45__cpo4sizeE
	.align		8
        /*00d8*/ 	.dword	_ZN34_INTERNAL_8b5f6a3e_4_k_cu_0ec602dd4cuda3std6ranges3__45__cpo5ssizeE
	.align		8
        /*00e0*/ 	.dword	_ZN34_INTERNAL_8b5f6a3e_4_k_cu_0ec602dd4cuda3std6ranges3__45__cpo8distanceE
	.align		8
        /*00e8*/ 	.dword	_ZN34_INTERNAL_8b5f6a3e_4_k_cu_0ec602dd6thrust24THRUST_300001_SM_1000_NS8cuda_cub3parE
	.align		8
        /*00f0*/ 	.dword	_ZN34_INTERNAL_8b5f6a3e_4_k_cu_0ec602dd6thrust24THRUST_300001_SM_1000_NS8cuda_cub10par_nosyncE
	.align		8
        /*00f8*/ 	.dword	_ZN34_INTERNAL_8b5f6a3e_4_k_cu_0ec602dd6thrust24THRUST_300001_SM_1000_NS6system6detail10sequential3seqE
	.align		8
        /*0100*/ 	.dword	_ZN34_INTERNAL_8b5f6a3e_4_k_cu_0ec602dd6thrust24THRUST_300001_SM_1000_NS6system3cpp3parE
	.align		8
        /*0108*/ 	.dword	_ZN34_INTERNAL_8b5f6a3e_4_k_cu_0ec602dd6thrust24THRUST_300001_SM_1000_NS12placeholders2_1E
	.align		8
        /*0110*/ 	.dword	_ZN34_INTERNAL_8b5f6a3e_4_k_cu_0ec602dd6thrust24THRUST_300001_SM_1000_NS12placeholders2_2E
	.align		8
        /*0118*/ 	.dword	_ZN34_INTERNAL_8b5f6a3e_4_k_cu_0ec602dd6thrust24THRUST_300001_SM_1000_NS12placeholders2_3E
	.align		8
        /*0120*/ 	.dword	_ZN34_INTERNAL_8b5f6a3e_4_k_cu_0ec602dd6thrust24THRUST_300001_SM_1000_NS12placeholders2_4E
	.align		8
        /*0128*/ 	.dword	_ZN34_INTERNAL_8b5f6a3e_4_k_cu_0ec602dd6thrust24THRUST_300001_SM_1000_NS12placeholders2_5E
	.align		8
        /*0130*/ 	.dword	_ZN34_INTERNAL_8b5f6a3e_4_k_cu_0ec602dd6thrust24THRUST_300001_SM_1000_NS12placeholders2_6E
	.align		8
        /*0138*/ 	.dword	_ZN34_INTERNAL_8b5f6a3e_4_k_cu_0ec602dd6thrust24THRUST_300001_SM_1000_NS12placeholders2_7E
	.align		8
        /*0140*/ 	.dword	_ZN34_INTERNAL_8b5f6a3e_4_k_cu_0ec602dd6thrust24THRUST_300001_SM_1000_NS12placeholders2_8E
	.align		8
        /*0148*/ 	.dword	_ZN34_INTERNAL_8b5f6a3e_4_k_cu_0ec602dd6thrust24THRUST_300001_SM_1000_NS12placeholders2_9E
	.align		8
        /*0150*/ 	.dword	_ZN34_INTERNAL_8b5f6a3e_4_k_cu_0ec602dd6thrust24THRUST_300001_SM_1000_NS12placeholders3_10E
	.align		8
        /*0158*/ 	.dword	_ZN34_INTERNAL_8b5f6a3e_4_k_cu_0ec602dd6thrust24THRUST_300001_SM_1000_NS3seqE
	.align		8
        /*0160*/ 	.dword	_ZN34_INTERNAL_8b5f6a3e_4_k_cu_0ec602dd6thrust24THRUST_300001_SM_1000_NS6deviceE


//--------------------- .text._ZN7GDBSCAN6pop_vaEPKfS1_Pmfm --------------------------
	.section	.text._ZN7GDBSCAN6pop_vaEPKfS1_Pmfm,"ax",@progbits
	.align	128
        .global         _ZN7GDBSCAN6pop_vaEPKfS1_Pmfm
        .type           _ZN7GDBSCAN6pop_vaEPKfS1_Pmfm,@function
        .size           _ZN7GDBSCAN6pop_vaEPKfS1_Pmfm,(.L_x_5 - _ZN7GDBSCAN6pop_vaEPKfS1_Pmfm)
        .other          _ZN7GDBSCAN6pop_vaEPKfS1_Pmfm,@"STO_CUDA_ENTRY STV_DEFAULT"
_ZN7GDBSCAN6pop_vaEPKfS1_Pmfm:
.text._ZN7GDBSCAN6pop_vaEPKfS1_Pmfm:
[----:B------:R-:W-:Y:S01]  /*0000*/  LDC R1, c[0x0][0x37c] ;  /* 0x0000df00ff017b82 */ /* 0x000fe20000000800 */
[----:B------:R-:W0:Y:S07]  /*0010*/  S2R R0, SR_TID.X ;  /* 0x0000000000007919 */ /* 0x000e2e0000002100 */
[----:B------:R-:W0:Y:S01]  /*0020*/  S2UR UR4, SR_CTAID.X ;  /* 0x00000000000479c3 */ /* 0x000e220000002500 */
[----:B------:R-:W1:Y:S07]  /*0030*/  LDCU.64 UR6, c[0x0][0x3a0] ;  /* 0x00007400ff0677ac */ /* 0x000e6e0008000a00 */
[----:B------:R-:W0:Y:S02]  /*0040*/  LDC R3, c[0x0][0x360] ;  /* 0x0000d800ff037b82 */ /* 0x000e240000000800 */
[----:B0-----:R-:W-:-:S05]  /*0050*/  IMAD R0, R3, UR4, R0 ;  /* 0x0000000403007c24 */ /* 0x001fca000f8e0200 */
[----:B-1----:R-:W-:-:S04]  /*0060*/  ISETP.GE.U32.AND P0, PT, R0, UR6, PT ;  /* 0x0000000600007c0c */ /* 0x002fc8000bf06070 */
[----:B------:R-:W-:-:S13]  /*0070*/  ISETP.GE.U32.AND.EX P0, PT, RZ, UR7, PT, P0 ;  /* 0x00000007ff007c0c */ /* 0x000fda000bf06100 */
[----:B------:R-:W-:Y:S05]  /*0080*/  @P0 EXIT ;  /* 0x000000000000094d */ /* 0x000fea0003800000 */
[----:B------:R-:W0:Y:S01]  /*0090*/  LDCU.128 UR4, c[0x0][0x380] ;  /* 0x00007000ff0477ac */ /* 0x000e220008000c00 */
[----:B------:R-:W-:Y:S01]  /*00a0*/  IMAD.SHL.U32 R4, R0, 0x4, RZ ;  /* 0x0000000400047824 */ /* 0x000fe200078e00ff */
[----:B------:R-:W-:Y:S02]  /*00b0*/  SHF.R.U32.HI R5, RZ, 0x1e, R0 ;  /* 0x0000001eff057819 */ /* 0x000fe40000011600 */
[----:B------:R-:W-:Y:S01]  /*00c0*/  CS2R R12, SRZ ;  /* 0x00000000000c7805 */ /* 0x000fe2000001ff00 */
[----:B------:R-:W1:Y:S01]  /*00d0*/  LDCU.64 UR10, c[0x0][0x358] ;  /* 0x00006b00ff0a77ac */ /* 0x000e620008000a00 */
[----:B------:R-:W2:Y:S01]  /*00e0*/  LDCU UR14, c[0x0][0x398] ;  /* 0x00007300ff0e77ac */ /* 0x000ea20008000800 */
[----:B------:R-:W3:Y:S01]  /*00f0*/  LDCU.64 UR20, c[0x0][0x3a0] ;  /* 0x00007400ff1477ac */ /* 0x000ee20008000a00 */
[----:B------:R-:W4:Y:S01]  /*0100*/  LDCU.128 UR16, c[0x0][0x380] ;  /* 0x00007000ff1077ac */ /* 0x000f220008000c00 */
[C---:B0-----:R-:W-:Y:S02]  /*0110*/  IADD3 R2, P0, PT, R4.reuse, UR4, RZ ;  /* 0x0000000404027c10 */ /* 0x041fe4000ff1e0ff */
[----:B------:R-:W-:Y:S01]  /*0120*/  IADD3 R4, P1, PT, R4, UR6, RZ ;  /* 0x0000000604047c10 */ /* 0x000fe2000ff3e0ff */
[----:B------:R-:W-:Y:S01]  /*0130*/  UMOV UR4, URZ ;  /* 0x000000ff00047c82 */ /* 0x000fe20008000000 */
[C---:B------:R-:W-:Y:S01]  /*0140*/  IADD3.X R3, PT, PT, R5.reuse, UR5, RZ, P0, !PT ;  /* 0x0000000505037c10 */ /* 0x040fe200087fe4ff */
[----:B------:R-:W-:Y:S01]  /*0150*/  UMOV UR6, URZ ;  /* 0x000000ff00067c82 */ /* 0x000fe20008000000 */
[----:B------:R-:W-:Y:S01]  /*0160*/  IADD3.X R5, PT, PT, R5, UR7, RZ, P1, !PT ;  /* 0x0000000705057c10 */ /* 0x000fe20008ffe4ff */
[----:B------:R-:W-:Y:S01]  /*0170*/  UMOV UR7, URZ ;  /* 0x000000ff00077c82 */ /* 0x000fe20008000000 */
[----:B-1234-:R-:W-:-:S07]  /*0180*/  UMOV UR5, URZ ;  /* 0x000000ff00057c82 */ /* 0x01efce0008000000 */
.L_x_2:
[----:B------:R-:W-:Y:S01]  /*0190*/  ISETP.NE.AND P0, PT, R0, UR4, PT ;  /* 0x0000000400007c0c */ /* 0x000fe2000bf05270 */
[----:B------:R-:W-:Y:S01]  /*01a0*/  BSSY.RECONVERGENT B0, `(.L_x_0) ;  /* 0x0000017000007945 */ /* 0x000fe20003800200 */
[----:B------:R-:W-:-:S11]  /*01b0*/  IMAD.MOV.U32 R10, RZ, RZ, RZ ;  /* 0x000000ffff0a7224 */ /* 0x000fd600078e00ff */
[----:B------:R-:W-:Y:S05]  /*01c0*/  @!P0 BRA `(.L_x_1) ;  /* 0x0000000000508947 */ /* 0x000fea0003800000 */
[----:B------:R-:W-:Y:S01]  /*01d0*/  USHF.L.U32 UR8, UR6, 0x2, URZ ;  /* 0x0000000206087899 */ /* 0x000fe200080006ff */
[----:B------:R-:W2:Y:S01]  /*01e0*/  LDG.E R11, desc[UR10][R4.64] ;  /* 0x0000000a040b7981 */ /* 0x000ea2000c1e1900 */
[----:B------:R-:W-:Y:S02]  /*01f0*/  USHF.L.U64.HI UR9, UR6, 0x2, UR7 ;  /* 0x0000000206097899 */ /* 0x000fe40008010207 */
[----:B------:R-:W-:Y:S01]  /*0200*/  UIADD3 UR12, UP1, UPT, UR8, UR18, URZ ;  /* 0x00000012080c7290 */ /* 0x000fe2000ff3e0ff */
[----:B------:R-:W3:Y:S01]  /*0210*/  LDG.E R10, desc[UR10][R2.64] ;  /* 0x0000000a020a7981 */ /* 0x000ee2000c1e1900 */
[----:B------:R-:W-:Y:S02]  /*0220*/  UIADD3 UR8, UP0, UPT, UR8, UR16, URZ ;  /* 0x0000001008087290 */ /* 0x000fe4000ff1e0ff */
[----:B------:R-:W-:Y:S02]  /*0230*/  UIADD3.X UR13, UPT, UPT, UR9, UR19, URZ, UP1, !UPT ;  /* 0x00000013090d7290 */ /* 0x000fe40008ffe4ff */
[----:B------:R-:W-:Y:S01]  /*0240*/  UIADD3.X UR9, UPT, UPT, UR9, UR17, URZ, UP0, !UPT ;  /* 0x0000001109097290 */ /* 0x000fe200087fe4ff */
[----:B------:R-:W-:-:S03]  /*0250*/  IMAD.U32 R8, RZ, RZ, UR12 ;  /* 0x0000000cff087e24 */ /* 0x000fc6000f8e00ff */
[----:B------:R-:W-:Y:S02]  /*0260*/  IMAD.U32 R9, RZ, RZ, UR13 ;  /* 0x0000000dff097e24 */ /* 0x000fe4000f8e00ff */
[----:B------:R-:W-:Y:S02]  /*0270*/  IMAD.U32 R7, RZ, RZ, UR9 ;  /* 0x00000009ff077e24 */ /* 0x000fe4000f8e00ff */
[----:B------:R-:W-:Y:S01]  /*0280*/  IMAD.U32 R6, RZ, RZ, UR8 ;  /* 0x00000008ff067e24 */ /* 0x000fe2000f8e00ff */
[----:B------:R-:W2:Y:S04]  /*0290*/  LDG.E R8, desc[UR10][R8.64] ;  /* 0x0000000a08087981 */ /* 0x000ea8000c1e1900 */
[----:B------:R-:W3:Y:S01]  /*02a0*/  LDG.E R7, desc[UR10][R6.64] ;  /* 0x0000000a06077981 */ /* 0x000ee2000c1e1900 */
[----:B--2---:R-:W-:Y:S01]  /*02b0*/  FADD R11, R11, -R8 ;  /* 0x800000080b0b7221 */ /* 0x004fe20000000000 */
[----:B---3--:R-:W-:-:S03]  /*02c0*/  FADD R10, R10, -R7 ;  /* 0x800000070a0a7221 */ /* 0x008fc60000000000 */
[----:B------:R-:W-:-:S04]  /*02d0*/  FMUL R11, R11, R11 ;  /* 0x0000000b0b0b7220 */ /* 0x000fc80000400000 */
[----:B------:R-:W-:-:S05]  /*02e0*/  FFMA R11, R10, R10, R11 ;  /* 0x0000000a0a0b7223 */ /* 0x000fca000000000b */
[----:B------:R-:W-:-:S04]  /*02f0*/  FSETP.GTU.AND P0, PT, R11, UR14, PT ;  /* 0x0000000e0b007c0b */ /* 0x000fc8000bf0c000 */
[----:B------:R-:W-:-:S09]  /*0300*/  SEL R10, RZ, 0x1, P0 ;  /* 0x00000001ff0a7807 */ /* 0x000fd20000000000 */
.L_x_1:
[----:B------:R-:W-:Y:S05]  /*0310*/  BSYNC.RECONVERGENT B0 ;  /* 0x0000000000007941 */ /* 0x000fea0003800200 */
.L_x_0:
[----:B------:R-:W-:Y:S01]  /*0320*/  UIADD3 UR6, UPT, UPT, UR4, 0x1, URZ ;  /* 0x0000000104067890 */ /* 0x000fe2000fffe0ff */
[----:B------:R-:W-:-:S03]  /*0330*/  IADD3 R13, P0, PT, R13, R10, RZ ;  /* 0x0000000a0d0d7210 */ /* 0x000fc60007f1e0ff */
[----:B------:R-:W-:Y:S01]  /*0340*/  UISETP.GE.U32.AND UP0, UPT, UR6, UR20, UPT ;  /* 0x000000140600728c */ /* 0x000fe2000bf06070 */
[----:B------:R-:W-:Y:S02]  /*0350*/  IADD3.X R12, PT, PT, R12, UR5, RZ, P0, !PT ;  /* 0x000000050c0c7c10 */ /* 0x000fe400087fe4ff */
[----:B------:R-:W-:Y:S01]  /*0360*/  UMOV UR4, UR6 ;  /* 0x0000000600047c82 */ /* 0x000fe20008000000 */
[----:B------:R-:W-:-:S09]  /*0370*/  UISETP.GE.U32.AND.EX UP0, UPT, URZ, UR21, UPT, UP0 ;  /* 0x00000015ff00728c */ /* 0x000fd2000bf06100 */
[----:B------:R-:W-:Y:S05]  /*0380*/  BRA.U !UP0, `(.L_x_2) ;  /* 0xfffffffd08807547 */ /* 0x000fea000b83ffff */
[----:B------:R-:W0:Y:S01]  /*0390*/  LDCU.64 UR8, c[0x0][0x390] ;  /* 0x00007200ff0877ac */ /* 0x000e220008000a00 */
[----:B------:R-:W-:Y:S02]  /*03a0*/  IMAD.MOV.U32 R2, RZ, RZ, R13 ;  /* 0x000000ffff027224 */ /* 0x000fe400078e000d */
[----:B------:R-:W-:Y:S01]  /*03b0*/  IMAD.MOV.U32 R3, RZ, RZ, R12 ;  /* 0x000000ffff037224 */ /* 0x000fe200078e000c */
[----:B0-----:R-:W-:-:S04]  /*03c0*/  LEA R4, P0, R0, UR8, 0x3 ;  /* 0x0000000800047c11 */ /* 0x001fc8000f8018ff */
[----:B------:R-:W-:-:S05]  /*03d0*/  LEA.HI.X R5, R0, UR9, RZ, 0x3, P0 ;  /* 0x0000000900057c11 */ /* 0x000fca00080f1cff */
[----:B------:R-:W-:Y:S01]  /*03e0*/  STG.E.64 desc[UR10][R4.64], R2 ;  /* 0x0000000204007986 */ /* 0x000fe2000c101b0a */
[----:B------:R-:W-:Y:S05]  /*03f0*/  EXIT ;  /* 0x000000000000794d */ /* 0x000fea0003800000 */
.L_x_3:
[----:B------:R-:W-:-:S00]  /*0400*/  BRA `(.L_x_3) ;  /* 0xfffffffc00fc7947 */ /* 0x000fc0000383ffff */
[----:B------:R-:W-:-:S00]  /*0410*/  NOP ;  /* 0x0000000000007918 */ /* 0x000fc00000000000 */
        /* <DEDUP_REMOVED lines=14> */
.L_x_5:


//--------------------- .text._ZN3cub18CUB_300001_SM_10006detail11EmptyKernelIvEEvv --------------------------
	.section	.text._ZN3cub18CUB_300001_SM_10006detail11EmptyKernelIvEEvv,"ax",@progbits
	.align	128
        .global         _ZN3cub18CUB_300001_SM_10006detail11EmptyKernelIvEEvv
        .type           _ZN3cub18CUB_300001_SM_10006detail11EmptyKernelIvEEvv,@function
        .size           _ZN3cub18CUB_300001_SM_10006detail11EmptyKernelIvEEvv,(.L_x_6 - _ZN3cub18CUB_300001_SM_10006detail11EmptyKernelIvEEvv)
        .other          _ZN3cub18CUB_300001_SM_10006detail11EmptyKernelIvEEvv,@"STO_CUDA_ENTRY STV_DEFAULT"
_ZN3cub18CUB_300001_SM_10006detail11EmptyKernelIvEEvv:
.text._ZN3cub18CUB_300001_SM_10006detail11EmptyKernelIvEEvv:
[----:B------:R-:W-:Y:S01]  /*0000*/  LDC R1, c[0x0][0x37c] ;  /* 0x0000df00ff017b82 */ /* 0x000fe20000000800 */
[----:B------:R-:W-:Y:S05]  /*0010*/  EXIT ;  /* 0x000000000000794d */ /* 0x000fea0003800000 */
.L_x_4:
        /* <DEDUP_REMOVED lines=14> */
.L_x_6:


//--------------------- .nv.shared.reserved.0     --------------------------
	.section	.nv.shared.reserved.0,"aw",@nobits
	.weak		__nv_reservedSMEM_offset_0_alias
	.size		__nv_reservedSMEM_offset_0_alias, 0, 64
	.other		__nv_reservedSMEM_offset_0_alias,@"STO_CUDA_RESERVED_SHARED STV_DEFAULT"
__nv_reservedSMEM_offset_0_alias:
	.zero		0
	.zero		64


//--------------------- .nv.global                --------------------------
	.section	.nv.global,"aw",@nobits
.nv.global:
	.type		_ZN34_INTERNAL_8b5f6a3e_4_k_cu_0ec602dd6thrust24THRUST_300001_SM_1000_NS12placeholders2_8E,@object
	.size		_ZN34_INTERNAL_8b5f6a3e_4_k_cu_0ec602dd6thrust24THRUST_300001_SM_1000_NS12placeholders2_8E,(_ZN34_INTERNAL_8b5f6a3e_4_k_cu_0ec602dd4cuda3std3__436_GLOBAL__N__8b5f6a3e_4_k_cu_0ec602dd6ignoreE - _ZN34_INTERNAL_8b5f6a3e_4_k_cu_0ec602dd6thrust24THRUST_300001_SM_1000_NS12placeholders2_8E)
_ZN34_INTERNAL_8b5f6a3e_4_k_cu_0ec602dd6thrust24THRUST_300001_SM_1000_NS12placeholders2_8E:
	.zero		1
	.type		_ZN34_INTERNAL_8b5f6a3e_4_k_cu_0ec602dd4cuda3std3__436_GLOBAL__N__8b5f6a3e_4_k_cu_0ec602dd6ignoreE,@object
	.size		_ZN34_INTERNAL_8b5f6a3e_4_k_cu_0ec602dd4cuda3std3__436_GLOBAL__N__8b5f6a3e_4_k_cu_0ec602dd6ignoreE,(_ZN34_INTERNAL_8b5f6a3e_4_k_cu_0ec602dd4cuda3std6ranges3__45__cpo4dataE - _ZN34_INTERNAL_8b5f6a3e_4_k_cu_0ec602dd4cuda3std3__436_GLOBAL__N__8b5f6a3e_4_k_cu_0ec602dd6ignoreE)
_ZN34_INTERNAL_8b5f6a3e_4_k_cu_0ec602dd4cuda3std3__436_GLOBAL__N__8b5f6a3e_4_k_cu_0ec602dd6ignoreE:
	.zero		1
	.type		_ZN34_INTERNAL_8b5f6a3e_4_k_cu_0ec602dd4cuda3std6ranges3__45__cpo4dataE,@object
	.size		_ZN34_INTERNAL_8b5f6a3e_4_k_cu_0ec602dd4cuda3std6ranges3__45__cpo4dataE,(_ZN34_INTERNAL_8b5f6a3e_4_k_cu_0ec602dd6thrust24THRUST_300001_SM_1000_NS6system3cpp3parE - _ZN34_INTERNAL_8b5f6a3e_4_k_cu_0ec602dd4cuda3std6ranges3__45__cpo4dataE)
_ZN34_INTERNAL_8b5f6a3e_4_k_cu_0ec602dd4cuda3std6ranges3__45__cpo4dataE:
	.zero		1
	.type		_ZN34_INTERNAL_8b5f6a3e_4_k_cu_0ec602dd6thrust24THRUST_300001_SM_1000_NS6system3cpp3parE,@object
	.size		_ZN34_INTERNAL_8b5f6a3e_4_k_cu_0ec602dd6thrust24THRUST_300001_SM_1000_NS6system3cpp3parE,(_ZN34_INTERNAL_8b5f6a3e_4_k_cu_0ec602dd4cuda3std3__45__cpo5beginE - _ZN34_INTERNAL_8b5f6a3e_4_k_cu_0ec602dd6thrust24THRUST_300001_SM_1000_NS6system3cpp3parE)
_ZN34_INTERNAL_8b5f6a3e_4_k_cu_0ec602dd6thrust24THRUST_300001_SM_1000_NS6system3cpp3parE:
	.zero		1
	.type		_ZN34_INTERNAL_8b5f6a3e_4_k_cu_0ec602dd4cuda3std3__45__cpo5beginE,@object
	.size		_ZN34_INTERNAL_8b5f6a3e_4_k_cu_0ec602dd4cuda3std3__45__cpo5beginE,(_ZN34_INTERNAL_8b5f6a3e_4_k_cu_0ec602dd4cuda3std6ranges3__45__cpo5beginE - _ZN34_INTERNAL_8b5f6a3e_4_k_cu_0ec602dd4cuda3std3__45__cpo5beginE)
_ZN34_INTERNAL_8b5f6a3e_4_k_cu_0ec602dd4cuda3std3__45__cpo5beginE:
	.zero		1
	.type		_ZN34_INTERNAL_8b5f6a3e_4_k_cu_0ec602dd4cuda3std6ranges3__45__cpo5beginE,@object
	.size		_ZN34_INTERNAL_8b5f6a3e_4_k_cu_0ec602dd4cuda3std6ranges3__45__cpo5beginE,(_ZN34_INTERNAL_8b5f6a3e_4_k_cu_0ec602dd6thrust24THRUST_300001_SM_1000_NS6deviceE - _ZN34_INTERNAL_8b5f6a3e_4_k_cu_0ec602dd4cuda3std6ranges3__45__cpo5beginE)
_ZN34_INTERNAL_8b5f6a3e_4_k_cu_0ec602dd4cuda3std6ranges3__45__cpo5beginE:
	.zero		1
	.type		_ZN34_INTERNAL_8b5f6a3e_4_k_cu_0ec602dd6thrust24THRUST_300001_SM_1000_NS6deviceE,@object
	.size		_ZN34_INTERNAL_8b5f6a3e_4_k_cu_0ec602dd6thrust24THRUST_300001_SM_1000_NS6deviceE,(_ZN34_INTERNAL_8b5f6a3e_4_k_cu_0ec602dd4cuda3std3__47nulloptE - _ZN34_INTERNAL_8b5f6a3e_4_k_cu_0ec602dd6thrust24THRUST_300001_SM_1000_NS6deviceE)
_ZN34_INTERNAL_8b5f6a3e_4_k_cu_0ec602dd6thrust24THRUST_300001_SM_1000_NS6deviceE:
	.zero		1
	.type		_ZN34_INTERNAL_8b5f6a3e_4_k_cu_0ec602dd4cuda3std3__47nulloptE,@object
	.size		_ZN34_INTERNAL_8b5f6a3e_4_k_cu_0ec602dd4cuda3std3__47nulloptE,(_ZN34_INTERNAL_8b5f6a3e_4_k_cu_0ec602dd4cuda3std6ranges3__45__cpo8distanceE - _ZN34_INTERNAL_8b5f6a3e_4_k_cu_0ec602dd4cuda3std3__47nulloptE)
_ZN34_INTERNAL_8b5f6a3e_4_k_cu_0ec602dd4cuda3std3__47nulloptE:
	.zero		1
	.type		_ZN34_INTERNAL_8b5f6a3e_4_k_cu_0ec602dd4cuda3std6ranges3__45__cpo8distanceE,@object
	.size		_ZN34_INTERNAL_8b5f6a3e_4_k_cu_0ec602dd4cuda3std6ranges3__45__cpo8distanceE,(_ZN34_INTERNAL_8b5f6a3e_4_k_cu_0ec602dd6thrust24THRUST_300001_SM_1000_NS12placeholders2_4E - _ZN34_INTERNAL_8b5f6a3e_4_k_cu_0ec602dd4cuda3std6ranges3__45__cpo8distanceE)
_ZN34_INTERNAL_8b5f6a3e_4_k_cu_0ec602dd4cuda3std6ranges3__45__cpo8distanceE:
	.zero		1
	.type		_ZN34_INTERNAL_8b5f6a3e_4_k_cu_0ec602dd6thrust24THRUST_300001_SM_1000_NS12placeholders2_4E,@object
	.size		_ZN34_INTERNAL_8b5f6a3e_4_k_cu_0ec602dd6thrust24THRUST_300001_SM_1000_NS12placeholders2_4E,(_ZN34_INTERNAL_8b5f6a3e_4_k_cu_0ec602dd4cuda3std3__45__cpo6rbeginE - _ZN34_INTERNAL_8b5f6a3e_4_k_cu_0ec602dd6thrust24THRUST_300001_SM_1000_NS12placeholders2_4E)
_ZN34_INTERNAL_8b5f6a3e_4_k_cu_0ec602dd6thrust24THRUST_300001_SM_1000_NS12placeholders2_4E:
	.zero		1
	.type		_ZN34_INTERNAL_8b5f6a3e_4_k_cu_0ec602dd4cuda3std3__45__cpo6rbeginE,@object
	.size		_ZN34_INTERNAL_8b5f6a3e_4_k_cu_0ec602dd4cuda3std3__45__cpo6rbeginE,(_ZN34_INTERNAL_8b5f6a3e_4_k_cu_0ec602dd4cuda3std6ranges3__45__cpo7advanceE - _ZN34_INTERNAL_8b5f6a3e_4_k_cu_0ec602dd4cuda3std3__45__cpo6rbeginE)
_ZN34_INTERNAL_8b5f6a3e_4_k_cu_0ec602dd4cuda3std3__45__cpo6rbeginE:
	.zero		1
	.type		_ZN34_INTERNAL_8b5f6a3e_4_k_cu_0ec602dd4cuda3std6ranges3__45__cpo7advanceE,@object
	.size		_ZN34_INTERNAL_8b5f6a3e_4_k_cu_0ec602dd4cuda3std6ranges3__45__cpo7advanceE,(_ZN34_INTERNAL_8b5f6a3e_4_k_cu_0ec602dd6thrust24THRUST_300001_SM_1000_NS12placeholders3_10E - _ZN34_INTERNAL_8b5f6a3e_4_k_cu_0ec602dd4cuda3std6ranges3__45__cpo7advanceE)
_ZN34_INTERNAL_8b5f6a3e_4_k_cu_0ec602dd4cuda3std6ranges3__45__cpo7advanceE:
	.zero		1
	.type		_ZN34_INTERNAL_8b5f6a3e_4_k_cu_0ec602dd6thrust24THRUST_300001_SM_1000_NS12placeholders3_10E,@object
	.size		_ZN34_INTERNAL_8b5f6a3e_4_k_cu_0ec602dd6thrust24THRUST_300001_SM_1000_NS12placeholders3_10E,(_ZN34_INTERNAL_8b5f6a3e_4_k_cu_0ec602dd4cuda3std3__48in_placeE - _ZN34_INTERNAL_8b5f6a3e_4_k_cu_0ec602dd6thrust24THRUST_300001_SM_1000_NS12placeholders3_10E)
_ZN34_INTERNAL_8b5f6a3e_4_k_cu_0ec602dd6thrust24THRUST_300001_SM_1000_NS12placeholders3_10E:
	.zero		1
	.type		_ZN34_INTERNAL_8b5f6a3e_4_k_cu_0ec602dd4cuda3std3__48in_placeE,@object
	.size		_ZN34_INTERNAL_8b5f6a3e_4_k_cu_0ec602dd4cuda3std3__48in_placeE,(_ZN34_INTERNAL_8b5f6a3e_4_k_cu_0ec602dd4cuda3std6ranges3__45__cpo4sizeE - _ZN34_INTERNAL_8b5f6a3e_4_k_cu_0ec602dd4cuda3std3__48in_placeE)
_ZN34_INTERNAL_8b5f6a3e_4_k_cu_0ec602dd4cuda3std3__48in_placeE:
	.zero		1
	.type		_ZN34_INTERNAL_8b5f6a3e_4_k_cu_0ec602dd4cuda3std6ranges3__45__cpo4sizeE,@object
	.size		_ZN34_INTERNAL_8b5f6a3e_4_k_cu_0ec602dd4cuda3std6ranges3__45__cpo4sizeE,(_ZN34_INTERNAL_8b5f6a3e_4_k_cu_0ec602dd6thrust24THRUST_300001_SM_1000_NS12placeholders2_2E - _ZN34_INTERNAL_8b5f6a3e_4_k_cu_0ec602dd4cuda3std6ranges3__45__cpo4sizeE)
_ZN34_INTERNAL_8b5f6a3e_4_k_cu_0ec602dd4cuda3std6ranges3__45__cpo4sizeE:
	.zero		1
	.type		_ZN34_INTERNAL_8b5f6a3e_4_k_cu_0ec602dd6thrust24THRUST_300001_SM_1000_NS12placeholders2_2E,@object
	.size		_ZN34_INTERNAL_8b5f6a3e_4_k_cu_0ec602dd6thrust24THRUST_300001_SM_1000_NS12placeholders2_2E,(_ZN34_INTERNAL_8b5f6a3e_4_k_cu_0ec602dd4cuda3std3__45__cpo6cbeginE - _ZN34_INTERNAL_8b5f6a3e_4_k_cu_0ec602dd6thrust24THRUST_300001_SM_1000_NS12placeholders2_2E)
_ZN34_INTERNAL_8b5f6a3e_4_k_cu_0ec602dd6thrust24THRUST_300001_SM_1000_NS12placeholders2_2E:
	.zero		1
	.type		_ZN34_INTERNAL_8b5f6a3e_4_k_cu_0ec602dd4cuda3std3__45__cpo6cbeginE,@object
	.size		_ZN34_INTERNAL_8b5f6a3e_4_k_cu_0ec602dd4cuda3std3__45__cpo6cbeginE,(_ZN34_INTERNAL_8b5f6a3e_4_k_cu_0ec602dd4cuda3std6ranges3__45__cpo6cbeginE - _ZN34_INTERNAL_8b5f6a3e_4_k_cu_0ec602dd4cuda3std3__45__cpo6cbeginE)
_ZN34_INTERNAL_8b5f6a3e_4_k_cu_0ec602dd4cuda3std3__45__cpo6cbeginE:
	.zero		1
	.type		_ZN34_INTERNAL_8b5f6a3e_4_k_cu_0ec602dd4cuda3std6ranges3__45__cpo6cbeginE,@object
	.size		_ZN34_INTERNAL_8b5f6a3e_4_k_cu_0ec602dd4cuda3std6ranges3__45__cpo6cbeginE,(_ZN34_INTERNAL_8b5f6a3e_4_k_cu_0ec602dd6thrust24THRUST_300001_SM_1000_NS12placeholders2_6E - _ZN34_INTERNAL_8b5f6a3e_4_k_cu_0ec602dd4cuda3std6ranges3__45__cpo6cbeginE)
_ZN34_INTERNAL_8b5f6a3e_4_k_cu_0ec602dd4cuda3std6ranges3__45__cpo6cbeginE:
	.zero		1
	.type		_ZN34_INTERNAL_8b5f6a3e_4_k_cu_0ec602dd6thrust24THRUST_300001_SM_1000_NS12placeholders2_6E,@object
	.size		_ZN34_INTERNAL_8b5f6a3e_4_k_cu_0ec602dd6thrust24THRUST_300001_SM_1000_NS12placeholders2_6E,(_ZN34_INTERNAL_8b5f6a3e_4_k_cu_0ec602dd4cuda3std3__45__cpo7crbeginE - _ZN34_INTERNAL_8b5f6a3e_4_k_cu_0ec602dd6thrust24THRUST_300001_SM_1000_NS12placeholders2_6E)
_ZN34_INTERNAL_8b5f6a3e_4_k_cu_0ec602dd6thrust24THRUST_300001_SM_1000_NS12placeholders2_6E:
	.zero		1
	.type		_ZN34_INTERNAL_8b5f6a3e_4_k_cu_0ec602dd4cuda3std3__45__cpo7crbeginE,@object
	.size		_ZN34_INTERNAL_8b5f6a3e_4_k_cu_0ec602dd4cuda3std3__45__cpo7crbeginE,(_ZN34_INTERNAL_8b5f6a3e_4_k_cu_0ec602dd4cuda3std6ranges3__45__cpo4nextE - _ZN34_INTERNAL_8b5f6a3e_4_k_cu_0ec602dd4cuda3std3__45__cpo7crbeginE)
_ZN34_INTERNAL_8b5f6a3e_4_k_cu_0ec602dd4cuda3std3__45__cpo7crbeginE:
	.zero		1
	.type		_ZN34_INTERNAL_8b5f6a3e_4_k_cu_0ec602dd4cuda3std6ranges3__45__cpo4nextE,@object
	.size		_ZN34_INTERNAL_8b5f6a3e_4_k_cu_0ec602dd4cuda3std6ranges3__45__cpo4nextE,(_ZN34_INTERNAL_8b5f6a3e_4_k_cu_0ec602dd4cuda3std6ranges3__45__cpo4swapE - _ZN34_INTERNAL_8b5f6a3e_4_k_cu_0ec602dd4cuda3std6ranges3__45__cpo4nextE)
_ZN34_INTERNAL_8b5f6a3e_4_k_cu_0ec602dd4cuda3std6ranges3__45__cpo4nextE:
	.zero		1
	.type		_ZN34_INTERNAL_8b5f6a3e_4_k_cu_0ec602dd4cuda3std6ranges3__45__cpo4swapE,@object
	.size		_ZN34_INTERNAL_8b5f6a3e_4_k_cu_0ec602dd4cuda3std6ranges3__45__cpo4swapE,(_ZN34_INTERNAL_8b5f6a3e_4_k_cu_0ec602dd6thrust24THRUST_300001_SM_1000_NS8cuda_cub10par_nosyncE - _ZN34_INTERNAL_8b5f6a3e_4_k_cu_0ec602dd4cuda3std6ranges3__45__cpo4swapE)
_ZN34_INTERNAL_8b5f6a3e_4_k_cu_0ec602dd4cuda3std6ranges3__45__cpo4swapE:
	.zero		1
	.type		_ZN34_INTERNAL_8b5f6a3e_4_k_cu_0ec602dd6thrust24THRUST_300001_SM_1000_NS8cuda_cub10par_nosyncE,@object
	.size		_ZN34_INTERNAL_8b5f6a3e_4_k_cu_0ec602dd6thrust24THRUST_300001_SM_1000_NS8cuda_cub10par_nosyncE,(_ZN34_INTERNAL_8b5f6a3e_4_k_cu_0ec602dd6thrust24THRUST_300001_SM_1000_NS3seqE - _ZN34_INTERNAL_8b5f6a3e_4_k_cu_0ec602dd6thrust24THRUST_300001_SM_1000_NS8cuda_cub10par_nosyncE)
_ZN34_INTERNAL_8b5f6a3e_4_k_cu_0ec602dd6thrust24THRUST_300001_SM_1000_NS8cuda_cub10par_nosyncE:
	.zero		1
	.type		_ZN34_INTERNAL_8b5f6a3e_4_k_cu_0ec602dd6thrust24THRUST_300001_SM_1000_NS3seqE,@object
	.size		_ZN34_INTERNAL_8b5f6a3e_4_k_cu_0ec602dd6thrust24THRUST_300001_SM_1000_NS3seqE,(_ZN34_INTERNAL_8b5f6a3e_4_k_cu_0ec602dd4cuda3std3__420unreachable_sentinelE - _ZN34_INTERNAL_8b5f6a3e_4_k_cu_0ec602dd6thrust24THRUST_300001_SM_1000_NS3seqE)
_ZN34_INTERNAL_8b5f6a3e_4_k_cu_0ec602dd6thrust24THRUST_300001_SM_1000_NS3seqE:
	.zero		1
	.type		_ZN34_INTERNAL_8b5f6a3e_4_k_cu_0ec602dd4cuda3std3__420unreachable_sentinelE,@object
	.size		_ZN34_INTERNAL_8b5f6a3e_4_k_cu_0ec602dd4cuda3std3__420unreachable_sentinelE,(_ZN34_INTERNAL_8b5f6a3e_4_k_cu_0ec602dd4cuda3std6ranges3__45__cpo5ssizeE - _ZN34_INTERNAL_8b5f6a3e_4_k_cu_0ec602dd4cuda3std3__420unreachable_sentinelE)
_ZN34_INTERNAL_8b5f6a3e_4_k_cu_0ec602dd4cuda3std3__420unreachable_sentinelE:
	.zero		1
	.type		_ZN34_INTERNAL_8b5f6a3e_4_k_cu_0ec602dd4cuda3std6ranges3__45__cpo5ssizeE,@object
	.size		_ZN34_INTERNAL_8b5f6a3e_4_k_cu_0ec602dd4cuda3std6ranges3__45__cpo5ssizeE,(_ZN34_INTERNAL_8b5f6a3e_4_k_cu_0ec602dd6thrust24THRUST_300001_SM_1000_NS12placeholders2_3E - _ZN34_INTERNAL_8b5f6a3e_4_k_cu_0ec602dd4cuda3std6ranges3__45__cpo5ssizeE)
_ZN34_INTERNAL_8b5f6a3e_4_k_cu_0ec602dd4cuda3std6ranges3__45__cpo5ssizeE:
	.zero		1
	.type		_ZN34_INTERNAL_8b5f6a3e_4_k_cu_0ec602dd6thrust24THRUST_300001_SM_1000_NS12placeholders2_3E,@object
	.size		_ZN34_INTERNAL_8b5f6a3e_4_k_cu_0ec602dd6thrust24THRUST_300001_SM_1000_NS12placeholders2_3E,(_ZN34_INTERNAL_8b5f6a3e_4_k_cu_0ec602dd4cuda3std3__45__cpo4cendE - _ZN34_INTERNAL_8b5f6a3e_4_k_cu_0ec602dd6thrust24THRUST_300001_SM_1000_NS12placeholders2_3E)
_ZN34_INTERNAL_8b5f6a3e_4_k_cu_0ec602dd6thrust24THRUST_300001_SM_1000_NS12placeholders2_3E:
	.zero		1
	.type		_ZN34_INTERNAL_8b5f6a3e_4_k_cu_0ec602dd4cuda3std3__45__cpo4cendE,@object
	.size		_ZN34_INTERNAL_8b5f6a3e_4_k_cu_0ec602dd4cuda3std3__45__cpo4cendE,(_ZN34_INTERNAL_8b5f6a3e_4_k_cu_0ec602dd4cuda3std6ranges3__45__cpo4cendE - _ZN34_INTERNAL_8b5f6a3e_4_k_cu_0ec602dd4cuda3std3__45__cpo4cendE)
_ZN34_INTERNAL_8b5f6a3e_4_k_cu_0ec602dd4cuda3std3__45__cpo4cendE:
	.zero		1
	.type		_ZN34_INTERNAL_8b5f6a3e_4_k_cu_0ec602dd4cuda3std6ranges3__45__cpo4cendE,@object
	.size		_ZN34_INTERNAL_8b5f6a3e_4_k_cu_0ec602dd4cuda3std6ranges3__45__cpo4cendE,(_ZN34_INTERNAL_8b5f6a3e_4_k_cu_0ec602dd6thrust24THRUST_300001_SM_1000_NS12placeholders2_7E - _ZN34_INTERNAL_8b5f6a3e_4_k_cu_0ec602dd4cuda3std6ranges3__45__cpo4cendE)
_ZN34_INTERNAL_8b5f6a3e_4_k_cu_0ec602dd4cuda3std6ranges3__45__cpo4cendE:
	.zero		1
	.type		_ZN34_INTERNAL_8b5f6a3e_4_k_cu_0ec602dd6thrust24THRUST_300001_SM_1000_NS12placeholders2_7E,@object
	.size		_ZN34_INTERNAL_8b5f6a3e_4_k_cu_0ec602dd6thrust24THRUST_300001_SM_1000_NS12placeholders2_7E,(_ZN34_INTERNAL_8b5f6a3e_4_k_cu_0ec602dd4cuda3std3__45__cpo5crendE - _ZN34_INTERNAL_8b5f6a3e_4_k_cu_0ec602dd6thrust24THRUST_300001_SM_1000_NS12placeholders2_7E)
_ZN34_INTERNAL_8b5f6a3e_4_k_cu_0ec602dd6thrust24THRUST_300001_SM_1000_NS12placeholders2_7E:
	.zero		1
	.type		_ZN34_INTERNAL_8b5f6a3e_4_k_cu_0ec602dd4cuda3std3__45__cpo5crendE,@object
	.size		_ZN34_INTERNAL_8b5f6a3e_4_k_cu_0ec602dd4cuda3std3__45__cpo5crendE,(_ZN34_INTERNAL_8b5f6a3e_4_k_cu_0ec602dd4cuda3std6ranges3__45__cpo4prevE - _ZN34_INTERNAL_8b5f6a3e_4_k_cu_0ec602dd4cuda3std3__45__cpo5crendE)
_ZN34_INTERNAL_8b5f6a3e_4_k_cu_0ec602dd4cuda3std3__45__cpo5crendE:
	.zero		1
	.type		_ZN34_INTERNAL_8b5f6a3e_4_k_cu_0ec602dd4cuda3std6ranges3__45__cpo4prevE,@object
	.size		_ZN34_INTERNAL_8b5f6a3e_4_k_cu_0ec602dd4cuda3std6ranges3__45__cpo4prevE,(_ZN34_INTERNAL_8b5f6a3e_4_k_cu_0ec602dd4cuda3std6ranges3__45__cpo9iter_moveE - _ZN34_INTERNAL_8b5f6a3e_4_k_cu_0ec602dd4cuda3std6ranges3__45__cpo4prevE)
_ZN34_INTERNAL_8b5f6a3e_4_k_cu_0ec602dd4cuda3std6ranges3__45__cpo4prevE:
	.zero		1
	.type		_ZN34_INTERNAL_8b5f6a3e_4_k_cu_0ec602dd4cuda3std6ranges3__45__cpo9iter_moveE,@object
	.size		_ZN34_INTERNAL_8b5f6a3e_4_k_cu_0ec602dd4cuda3std6ranges3__45__cpo9iter_moveE,(_ZN34_INTERNAL_8b5f6a3e_4_k_cu_0ec602dd6thrust24THRUST_300001_SM_1000_NS6system6detail10sequential3seqE - _ZN34_INTERNAL_8b5f6a3e_4_k_cu_0ec602dd4cuda3std6ranges3__45__cpo9iter_moveE)
_ZN34_INTERNAL_8b5f6a3e_4_k_cu_0ec602dd4cuda3std6ranges3__45__cpo9iter_moveE:
	.zero		1
	.type		_ZN34_INTERNAL_8b5f6a3e_4_k_cu_0ec602dd6thrust24THRUST_300001_SM_1000_NS6system6detail10sequential3seqE,@object
	.size		_ZN34_INTERNAL_8b5f6a3e_4_k_cu_0ec602dd6thrust24THRUST_300001_SM_1000_NS6system6detail10sequential3seqE,(_ZN34_INTERNAL_8b5f6a3e_4_k_cu_0ec602dd6thrust24THRUST_300001_SM_1000_NS12placeholders2_9E - _ZN34_INTERNAL_8b5f6a3e_4_k_cu_0ec602dd6thrust24THRUST_300001_SM_1000_NS6system6detail10sequential3seqE)
_ZN34_INTERNAL_8b5f6a3e_4_k_cu_0ec602dd6thrust24THRUST_300001_SM_1000_NS6system6detail10sequential3seqE:
	.zero		1
	.type		_ZN34_INTERNAL_8b5f6a3e_4_k_cu_0ec602dd6thrust24THRUST_300001_SM_1000_NS12placeholders2_9E,@object
	.size		_ZN34_INTERNAL_8b5f6a3e_4_k_cu_0ec602dd6thrust24THRUST_300001_SM_1000_NS12placeholders2_9E,(_ZN34_INTERNAL_8b5f6a3e_4_k_cu_0ec602dd4cuda3std3__419piecewise_constructE - _ZN34_INTERNAL_8b5f6a3e_4_k_cu_0ec602dd6thrust24THRUST_300001_SM_1000_NS12placeholders2_9E)
_ZN34_INTERNAL_8b5f6a3e_4_k_cu_0ec602dd6thrust24THRUST_300001_SM_1000_NS12placeholders2_9E:
	.zero		1
	.type		_ZN34_INTERNAL_8b5f6a3e_4_k_cu_0ec602dd4cuda3std3__419piecewise_constructE,@object
	.size		_ZN34_INTERNAL_8b5f6a3e_4_k_cu_0ec602dd4cuda3std3__419piecewise_constructE,(_ZN34_INTERNAL_8b5f6a3e_4_k_cu_0ec602dd4cuda3std6ranges3__45__cpo5cdataE - _ZN34_INTERNAL_8b5f6a3e_4_k_cu_0ec602dd4cuda3std3__419piecewise_constructE)
_ZN34_INTERNAL_8b5f6a3e_4_k_cu_0ec602dd4cuda3std3__419piecewise_constructE:
	.zero		1
	.type		_ZN34_INTERNAL_8b5f6a3e_4_k_cu_0ec602dd4cuda3std6ranges3__45__cpo5cdataE,@object
	.size		_ZN34_INTERNAL_8b5f6a3e_4_k_cu_0ec602dd4cuda3std6ranges3__45__cpo5cdataE,(_ZN34_INTERNAL_8b5f6a3e_4_k_cu_0ec602dd6thrust24THRUST_300001_SM_1000_NS12placeholders2_1E - _ZN34_INTERNAL_8b5f6a3e_4_k_cu_0ec602dd4cuda3std6ranges3__45__cpo5cdataE)
_ZN34_INTERNAL_8b5f6a3e_4_k_cu_0ec602dd4cuda3std6ranges3__45__cpo5cdataE:
	.zero		1
	.type		_ZN34_INTERNAL_8b5f6a3e_4_k_cu_0ec602dd6thrust24THRUST_300001_SM_1000_NS12placeholders2_1E,@object
	.size		_ZN34_INTERNAL_8b5f6a3e_4_k_cu_0ec602dd6thrust24THRUST_300001_SM_1000_NS12placeholders2_1E,(_ZN34_INTERNAL_8b5f6a3e_4_k_cu_0ec602dd4cuda3std3__45__cpo3endE - _ZN34_INTERNAL_8b5f6a3e_4_k_cu_0ec602dd6thrust24THRUST_300001_SM_1000_NS12placeholders2_1E)
_ZN34_INTERNAL_8b5f6a3e_4_k_cu_0ec602dd6thrust24THRUST_300001_SM_1000_NS12placeholders2_1E:
	.zero		1
	.type		_ZN34_INTERNAL_8b5f6a3e_4_k_cu_0ec602dd4cuda3std3__45__cpo3endE,@object
	.size		_ZN34_INTERNAL_8b5f6a3e_4_k_cu_0ec602dd4cuda3std3__45__cpo3endE,(_ZN34_INTERNAL_8b5f6a3e_4_k_cu_0ec602dd4cuda3std6ranges3__45__cpo3endE - _ZN34_INTERNAL_8b5f6a3e_4_k_cu_0ec602dd4cuda3std3__45__cpo3endE)
_ZN34_INTERNAL_8b5f6a3e_4_k_cu_0ec602dd4cuda3std3__45__cpo3endE:
	.zero		1
	.type		_ZN34_INTERNAL_8b5f6a3e_4_k_cu_0ec602dd4cuda3std6ranges3__45__cpo3endE,@object
	.size		_ZN34_INTERNAL_8b5f6a3e_4_k_cu_0ec602dd4cuda3std6ranges3__45__cpo3endE,(_ZN34_INTERNAL_8b5f6a3e_4_k_cu_0ec602dd6thrust24THRUST_300001_SM_1000_NS12placeholders2_5E - _ZN34_INTERNAL_8b5f6a3e_4_k_cu_0ec602dd4cuda3std6ranges3__45__cpo3endE)
_ZN34_INTERNAL_8b5f6a3e_4_k_cu_0ec602dd4cuda3std6ranges3__45__cpo3endE:
	.zero		1
	.type		_ZN34_INTERNAL_8b5f6a3e_4_k_cu_0ec602dd6thrust24THRUST_300001_SM_1000_NS12placeholders2_5E,@object
	.size		_ZN34_INTERNAL_8b5f6a3e_4_k_cu_0ec602dd6thrust24THRUST_300001_SM_1000_NS12placeholders2_5E,(_ZN34_INTERNAL_8b5f6a3e_4_k_cu_0ec602dd4cuda3std3__45__cpo4rendE - _ZN34_INTERNAL_8b5f6a3e_4_k_cu_0ec602dd6thrust24THRUST_300001_SM_1000_NS12placeholders2_5E)
_ZN34_INTERNAL_8b5f6a3e_4_k_cu_0ec602dd6thrust24THRUST_300001_SM_1000_NS12placeholders2_5E:
	.zero		1
	.type		_ZN34_INTERNAL_8b5f6a3e_4_k_cu_0ec602dd4cuda3std3__45__cpo4rendE,@object
	.size		_ZN34_INTERNAL_8b5f6a3e_4_k_cu_0ec602dd4cuda3std3__45__cpo4rendE,(_ZN34_INTERNAL_8b5f6a3e_4_k_cu_0ec602dd4cuda3std6ranges3__45__cpo9iter_swapE - _ZN34_INTERNAL_8b5f6a3e_4_k_cu_0ec602dd4cuda3std3__45__cpo4rendE)
_ZN34_INTERNAL_8b5f6a3e_4_k_cu_0ec602dd4cuda3std3__45__cpo4rendE:
	.zero		1
	.type		_ZN34_INTERNAL_8b5f6a3e_4_k_cu_0ec602dd4cuda3std6ranges3__45__cpo9iter_swapE,@object
	.size		_ZN34_INTERNAL_8b5f6a3e_4_k_cu_0ec602dd4cuda3std6ranges3__45__cpo9iter_swapE,(_ZN34_INTERNAL_8b5f6a3e_4_k_cu_0ec602dd4cuda3std3__48unexpectE - _ZN34_INTERNAL_8b5f6a3e_4_k_cu_0ec602dd4cuda3std6ranges3__45__cpo9iter_swapE)
_ZN34_INTERNAL_8b5f6a3e_4_k_cu_0ec602dd4cuda3std6ranges3__45__cpo9iter_swapE:
	.zero		1
	.type		_ZN34_INTERNAL_8b5f6a3e_4_k_cu_0ec602dd4cuda3std3__48unexpectE,@object
	.size		_ZN34_INTERNAL_8b5f6a3e_4_k_cu_0ec602dd4cuda3std3__48unexpectE,(_ZN34_INTERNAL_8b5f6a3e_4_k_cu_0ec602dd6thrust24THRUST_300001_SM_1000_NS8cuda_cub3parE - _ZN34_INTERNAL_8b5f6a3e_4_k_cu_0ec602dd4cuda3std3__48unexpectE)
_ZN34_INTERNAL_8b5f6a3e_4_k_cu_0ec602dd4cuda3std3__48unexpectE:
	.zero		1
	.type		_ZN34_INTERNAL_8b5f6a3e_4_k_cu_0ec602dd6thrust24THRUST_300001_SM_1000_NS8cuda_cub3parE,@object
	.size		_ZN34_INTERNAL_8b5f6a3e_4_k_cu_0ec602dd6thrust24THRUST_300001_SM_1000_NS8cuda_cub3parE,(.L_29 - _ZN34_INTERNAL_8b5f6a3e_4_k_cu_0ec602dd6thrust24THRUST_300001_SM_1000_NS8cuda_cub3parE)
_ZN34_INTERNAL_8b5f6a3e_4_k_cu_0ec602dd6thrust24THRUST_300001_SM_1000_NS8cuda_cub3parE:
	.zero		1
.L_29:


//--------------------- .nv.constant0._ZN7GDBSCAN6pop_vaEPKfS1_Pmfm --------------------------
	.section	.nv.constant0._ZN7GDBSCAN6pop_vaEPKfS1_Pmfm,"a",@progbits
	.sectionflags	@""
	.align	4
.nv.constant0._ZN7GDBSCAN6pop_vaEPKfS1_Pmfm:
	.zero		936


//--------------------- .nv.constant0._ZN3cub18CUB_300001_SM_10006detail11EmptyKernelIvEEvv --------------------------
	.section	.nv.constant0._ZN3cub18CUB_300001_SM_10006detail11EmptyKernelIvEEvv,"a",@progbits
	.sectionflags	@""
	.align	4
.nv.constant0._ZN3cub18CUB_300001_SM_10006detail11EmptyKernelIvEEvv:
	.zero		896


//--------------------- SYMBOLS --------------------------

	.type		.nv.reservedSmem.offset0,@object
	.size		.nv.reservedSmem.offset0,0x4
